//
// Generated by NVIDIA NVVM Compiler
//
// Compiler Build ID: CL-36424714
// Cuda compilation tools, release 13.0, V13.0.88
// Based on NVVM 20.0.0
//

.version 9.0
.target sm_100
.address_size 64

	// .globl	_Z16sgdWeightsKernelPfS_if

.visible .entry _Z16sgdWeightsKernelPfS_if(
	.param .u64 .ptr .align 1 _Z16sgdWeightsKernelPfS_if_param_0,
	.param .u64 .ptr .align 1 _Z16sgdWeightsKernelPfS_if_param_1,
	.param .u32 _Z16sgdWeightsKernelPfS_if_param_2,
	.param .f32 _Z16sgdWeightsKernelPfS_if_param_3
)
{
	.reg .pred 	%p<2>;
	.reg .b32 	%r<6>;
	.reg .b32 	%f<6>;
	.reg .b64 	%rd<8>;

	ld.param.u64 	%rd1, [_Z16sgdWeightsKernelPfS_if_param_0];
	ld.param.u64 	%rd2, [_Z16sgdWeightsKernelPfS_if_param_1];
	ld.param.u32 	%r2, [_Z16sgdWeightsKernelPfS_if_param_2];
	ld.param.f32 	%f1, [_Z16sgdWeightsKernelPfS_if_param_3];
	mov.u32 	%r3, %ctaid.x;
	mov.u32 	%r4, %ntid.x;
	mov.u32 	%r5, %tid.x;
	mad.lo.s32 	%r1, %r3, %r4, %r5;
	setp.ge.s32 	%p1, %r1, %r2;
	@%p1 bra 	$L__BB0_2;
	cvta.to.global.u64 	%rd3, %rd2;
	cvta.to.global.u64 	%rd4, %rd1;
	mul.wide.s32 	%rd5, %r1, 4;
	add.s64 	%rd6, %rd3, %rd5;
	ld.global.f32 	%f2, [%rd6];
	mul.f32 	%f3, %f1, %f2;
	add.s64 	%rd7, %rd4, %rd5;
	ld.global.f32 	%f4, [%rd7];
	sub.f32 	%f5, %f4, %f3;
	st.global.f32 	[%rd7], %f5;
$L__BB0_2:
	ret;

}
	// .globl	_Z15sgdBiasesKernelPfS_if
.visible .entry _Z15sgdBiasesKernelPfS_if(
	.param .u64 .ptr .align 1 _Z15sgdBiasesKernelPfS_if_param_0,
	.param .u64 .ptr .align 1 _Z15sgdBiasesKernelPfS_if_param_1,
	.param .u32 _Z15sgdBiasesKernelPfS_if_param_2,
	.param .f32 _Z15sgdBiasesKernelPfS_if_param_3
)
{
	.reg .pred 	%p<2>;
	.reg .b32 	%r<6>;
	.reg .b32 	%f<6>;
	.reg .b64 	%rd<8>;

	ld.param.u64 	%rd1, [_Z15sgdBiasesKernelPfS_if_param_0];
	ld.param.u64 	%rd2, [_Z15sgdBiasesKernelPfS_if_param_1];
	ld.param.u32 	%r2, [_Z15sgdBiasesKernelPfS_if_param_2];
	ld.param.f32 	%f1, [_Z15sgdBiasesKernelPfS_if_param_3];
	mov.u32 	%r3, %ctaid.x;
	mov.u32 	%r4, %ntid.x;
	mov.u32 	%r5, %tid.x;
	mad.lo.s32 	%r1, %r3, %r4, %r5;
	setp.ge.s32 	%p1, %r1, %r2;
	@%p1 bra 	$L__BB1_2;
	cvta.to.global.u64 	%rd3, %rd2;
	cvta.to.global.u64 	%rd4, %rd1;
	mul.wide.s32 	%rd5, %r1, 4;
	add.s64 	%rd6, %rd3, %rd5;
	ld.global.f32 	%f2, [%rd6];
	mul.f32 	%f3, %f1, %f2;
	add.s64 	%rd7, %rd4, %rd5;
	ld.global.f32 	%f4, [%rd7];
	sub.f32 	%f5, %f4, %f3;
	st.global.f32 	[%rd7], %f5;
$L__BB1_2:
	ret;

}


// ===== COMPILED SASS (sm_100) =====

	.target	sm_100

	.elftype	@"ET_EXEC"


//--------------------- .note.nv.tkinfo           --------------------------
	.section	.note.nv.tkinfo,"",@"SHT_NOTE"
	.sectionflags	@"SHF_NOTE_NV_TKINFO"
	.tkinfo
        /*0018*/ 	.word	0x00000002
        /*0030*/ 	.string	""
        /*0030*/ 	.string	"ptxas"
        /*0030*/ 	.string	"Cuda compilation tools, release 13.0, V13.0.88"
        /*0030*/ 	.string	"Build cuda_13.0.r13.0/compiler.36424714_0"
        /*0030*/ 	.string	"-arch sm_100 -m 64 "



//--------------------- .note.nv.cuinfo           --------------------------
	.section	.note.nv.cuinfo,"",@"SHT_NOTE"
	.sectionflags	@"SHF_NOTE_NV_CUINFO"
        /*0018*/ 	.short	0x0002
        /*001a*/ 	.short	0x0064
        /*001c*/ 	.short	0x0082
	.zero		2


//--------------------- .nv.info                  --------------------------
	.section	.nv.info,"",@"SHT_CUDA_INFO"
	.align	4


	//----- nvinfo : EIATTR_REGCOUNT
	.align		4
        /*0000*/ 	.byte	0x04, 0x2f
        /*0002*/ 	.short	(.L_1 - .L_0)
	.align		4
.L_0:
        /*0004*/ 	.word	index@(_Z16sgdWeightsKernelPfS_if)
        /*0008*/ 	.word	0x0000000a


	//----- nvinfo : EIATTR_FRAME_SIZE
	.align		4
.L_1:
        /*000c*/ 	.byte	0x04, 0x11
        /*000e*/ 	.short	(.L_3 - .L_2)
	.align		4
.L_2:
        /*0010*/ 	.word	index@(_Z16sgdWeightsKernelPfS_if)
        /*0014*/ 	.word	0x00000000


	//----- nvinfo : EIATTR_REGCOUNT
	.align		4
.L_3:
        /*0018*/ 	.byte	0x04, 0x2f
        /*001a*/ 	.short	(.L_5 - .L_4)
	.align		4
.L_4:
        /*001c*/ 	.word	index@(_Z15sgdBiasesKernelPfS_if)
        /*0020*/ 	.word	0x0000000a


	//----- nvinfo : EIATTR_FRAME_SIZE
	.align		4
.L_5:
        /*0024*/ 	.byte	0x04, 0x11
        /*0026*/ 	.short	(.L_7 - .L_6)
	.align		4
.L_6:
        /*0028*/ 	.word	index@(_Z15sgdBiasesKernelPfS_if)
        /*002c*/ 	.word	0x00000000


	//----- nvinfo : EIATTR_MIN_STACK_SIZE
	.align		4
.L_7:
        /*0030*/ 	.byte	0x04, 0x12
        /*0032*/ 	.short	(.L_9 - .L_8)
	.align		4
.L_8:
        /*0034*/ 	.word	index@(_Z15sgdBiasesKernelPfS_if)
        /*0038*/ 	.word	0x00000000


	//----- nvinfo : EIATTR_MIN_STACK_SIZE
	.align		4
.L_9:
        /*003c*/ 	.byte	0x04, 0x12
        /*003e*/ 	.short	(.L_11 - .L_10)
	.align		4
.L_10:
        /*0040*/ 	.word	index@(_Z16sgdWeightsKernelPfS_if)
        /*0044*/ 	.word	0x00000000
.L_11:


//--------------------- .nv.compat                --------------------------
	.section	.nv.compat,"",@"SHT_CUDA_COMPAT_INFO"
	.align	4
        /*0000*/ 	.byte	0x02, 0x09, 0x00, 0x00, 0x02, 0x02, 0x01, 0x00, 0x02, 0x05, 0x05, 0x00, 0x03, 0x07, 0x01, 0x01
        /*0010*/ 	.byte	0x02, 0x03, 0x00, 0x00, 0x02, 0x06, 0x01, 0x00, 0x04, 0x0b, 0x08, 0x00, 0x09, 0x00, 0x00, 0x00
        /*0020*/ 	.byte	0x00, 0x00, 0x00, 0x00


//--------------------- .nv.info._Z15sgdBiasesKernelPfS_if --------------------------
	.section	.nv.info._Z15sgdBiasesKernelPfS_if,"",@"SHT_CUDA_INFO"
	.sectionflags	@""
	.align	4


	//----- nvinfo : EIATTR_CUDA_API_VERSION
	.align		4
        /*0000*/ 	.byte	0x04, 0x37
        /*0002*/ 	.short	(.L_13 - .L_12)
.L_12:
        /*0004*/ 	.word	0x00000082


	//----- nvinfo : EIATTR_KPARAM_INFO
	.align		4
.L_13:
        /*0008*/ 	.byte	0x04, 0x17
        /*000a*/ 	.short	(.L_15 - .L_14)
.L_14:
        /*000c*/ 	.word	0x00000000
        /*0010*/ 	.short	0x0003
        /*0012*/ 	.short	0x0014
        /*0014*/ 	.byte	0x00, 0xf0, 0x11, 0x00


	//----- nvinfo : EIATTR_KPARAM_INFO
	.align		4
.L_15:
        /*0018*/ 	.byte	0x04, 0x17
        /*001a*/ 	.short	(.L_17 - .L_16)
.L_16:
        /*001c*/ 	.word	0x00000000
        /*0020*/ 	.short	0x0002
        /*0022*/ 	.short	0x0010
        /*0024*/ 	.byte	0x00, 0xf0, 0x11, 0x00


	//----- nvinfo : EIATTR_KPARAM_INFO
	.align		4
.L_17:
        /*0028*/ 	.byte	0x04, 0x17
        /*002a*/ 	.short	(.L_19 - .L_18)
.L_18:
        /*002c*/ 	.word	0x00000000
        /*0030*/ 	.short	0x0001
        /*0032*/ 	.short	0x0008
        /*0034*/ 	.byte	0x00, 0xf5, 0x21, 0x00


	//----- nvinfo : EIATTR_KPARAM_INFO
	.align		4
.L_19:
        /*0038*/ 	.byte	0x04, 0x17
        /*003a*/ 	.short	(.L_21 - .L_20)
.L_20:
        /*003c*/ 	.word	0x00000000
        /*0040*/ 	.short	0x0000
        /*0042*/ 	.short	0x0000
        /*0044*/ 	.byte	0x00, 0xf5, 0x21, 0x00


	//----- nvinfo : EIATTR_SPARSE_MMA_MASK
	.align		4
.L_21:
        /*0048*/ 	.byte	0x03, 0x50
        /*004a*/ 	.short	0x0000


	//----- nvinfo : EIATTR_MAXREG_COUNT
	.align		4
        /*004c*/ 	.byte	0x03, 0x1b
        /*004e*/ 	.short	0x00ff


	//----- nvinfo : EIATTR_MERCURY_ISA_VERSION
	.align		4
        /*0050*/ 	.byte	0x03, 0x5f
        /*0052*/ 	.short	0x0101


	//----- nvinfo : EIATTR_VRC_CTA_INIT_COUNT
	.align		4
        /*0054*/ 	.byte	0x02, 0x4a
	.zero		1
	.zero		1


	//----- nvinfo : EIATTR_EXIT_INSTR_OFFSETS
	.align		4
        /*0058*/ 	.byte	0x04, 0x1c
        /*005a*/ 	.short	(.L_23 - .L_22)


	//   ....[0]....
.L_22:
        /*005c*/ 	.word	0x00000070


	//   ....[1]....
        /*0060*/ 	.word	0x00000120


	//----- nvinfo : EIATTR_CBANK_PARAM_SIZE
	.align		4
.L_23:
        /*0064*/ 	.byte	0x03, 0x19
        /*0066*/ 	.short	0x0018


	//----- nvinfo : EIATTR_PARAM_CBANK
	.align		4
        /*0068*/ 	.byte	0x04, 0x0a
        /*006a*/ 	.short	(.L_25 - .L_24)
	.align		4
.L_24:
        /*006c*/ 	.word	index@(.nv.constant0._Z15sgdBiasesKernelPfS_if)
        /*0070*/ 	.short	0x0380
        /*0072*/ 	.short	0x0018


	//----- nvinfo : EIATTR_SW_WAR
	.align		4
.L_25:
        /*0074*/ 	.byte	0x04, 0x36
        /*0076*/ 	.short	(.L_27 - .L_26)
.L_26:
        /*0078*/ 	.word	0x00000008
.L_27:


//--------------------- .nv.info._Z16sgdWeightsKernelPfS_if --------------------------
	.section	.nv.info._Z16sgdWeightsKernelPfS_if,"",@"SHT_CUDA_INFO"
	.sectionflags	@""
	.align	4


	//----- nvinfo : EIATTR_CUDA_API_VERSION
	.align		4
        /*0000*/ 	.byte	0x04, 0x37
        /*0002*/ 	.short	(.L_29 - .L_28)
.L_28:
        /*0004*/ 	.word	0x00000082


	//----- nvinfo : EIATTR_KPARAM_INFO
	.align		4
.L_29:
        /*0008*/ 	.byte	0x04, 0x17
        /*000a*/ 	.short	(.L_31 - .L_30)
.L_30:
        /*000c*/ 	.word	0x00000000
        /*0010*/ 	.short	0x0003
        /*0012*/ 	.short	0x0014
        /*0014*/ 	.byte	0x00, 0xf0, 0x11, 0x00


	//----- nvinfo : EIATTR_KPARAM_INFO
	.align		4
.L_31:
        /*0018*/ 	.byte	0x04, 0x17
        /*001a*/ 	.short	(.L_33 - .L_32)
.L_32:
        /*001c*/ 	.word	0x00000000
        /*0020*/ 	.short	0x0002
        /*0022*/ 	.short	0x0010
        /*0024*/ 	.byte	0x00, 0xf0, 0x11, 0x00


	//----- nvinfo : EIATTR_KPARAM_INFO
	.align		4
.L_33:
        /*0028*/ 	.byte	0x04, 0x17
        /*002a*/ 	.short	(.L_35 - .L_34)
.L_34:
        /*002c*/ 	.word	0x00000000
        /*0030*/ 	.short	0x0001
        /*0032*/ 	.short	0x0008
        /*0034*/ 	.byte	0x00, 0xf5, 0x21, 0x00


	//----- nvinfo : EIATTR_KPARAM_INFO
	.align		4
.L_35:
        /*0038*/ 	.byte	0x04, 0x17
        /*003a*/ 	.short	(.L_37 - .L_36)
.L_36:
        /*003c*/ 	.word	0x00000000
        /*0040*/ 	.short	0x0000
        /*0042*/ 	.short	0x0000
        /*0044*/ 	.byte	0x00, 0xf5, 0x21, 0x00


	//----- nvinfo : EIATTR_SPARSE_MMA_MASK
	.align		4
.L_37:
        /*0048*/ 	.byte	0x03, 0x50
        /*004a*/ 	.short	0x0000


	//----- nvinfo : EIATTR_MAXREG_COUNT
	.align		4
        /*004c*/ 	.byte	0x03, 0x1b
        /*004e*/ 	.short	0x00ff


	//----- nvinfo : EIATTR_MERCURY_ISA_VERSION
	.align		4
        /*0050*/ 	.byte	0x03, 0x5f
        /*0052*/ 	.short	0x0101


	//----- nvinfo : EIATTR_VRC_CTA_INIT_COUNT
	.align		4
        /*0054*/ 	.byte	0x02, 0x4a
	.zero		1
	.zero		1


	//----- nvinfo : EIATTR_EXIT_INSTR_OFFSETS
	.align		4
        /*0058*/ 	.byte	0x04, 0x1c
        /*005a*/ 	.short	(.L_39 - .L_38)


	//   ....[0]....
.L_38:
        /*005c*/ 	.word	0x00000070


	//   ....[1]....
        /*0060*/ 	.word	0x00000120


	//----- nvinfo : EIATTR_CBANK_PARAM_SIZE
	.align		4
.L_39:
        /*0064*/ 	.byte	0x03, 0x19
        /*0066*/ 	.short	0x0018


	//----- nvinfo : EIATTR_PARAM_CBANK
	.align		4
        /*0068*/ 	.byte	0x04, 0x0a
        /*006a*/ 	.short	(.L_41 - .L_40)
	.align		4
.L_40:
        /*006c*/ 	.word	index@(.nv.constant0._Z16sgdWeightsKernelPfS_if)
        /*0070*/ 	.short	0x0380
        /*0072*/ 	.short	0x0018


	//----- nvinfo : EIATTR_SW_WAR
	.align		4
.L_41:
        /*0074*/ 	.byte	0x04, 0x36
        /*0076*/ 	.short	(.L_43 - .L_42)
.L_42:
        /*0078*/ 	.word	0x00000008
.L_43:


//--------------------- .nv.callgraph             --------------------------
	.section	.nv.callgraph,"",@"SHT_CUDA_CALLGRAPH"
	.align	4
	.sectionentsize	8
	.align		4
        /*0000*/ 	.word	0x00000000
	.align		4
        /*0004*/ 	.word	0xffffffff
	.align		4
        /*0008*/ 	.word	0x00000000
	.align		4
        /*000c*/ 	.word	0xfffffffe
	.align		4
        /*0010*/ 	.word	0x00000000
	.align		4
        /*0014*/ 	.word	0xfffffffd
	.align		4
        /*0018*/ 	.word	0x00000000
	.align		4
        /*001c*/ 	.word	0xfffffffc


//--------------------- .text._Z15sgdBiasesKernelPfS_if --------------------------
	.section	.text._Z15sgdBiasesKernelPfS_if,"ax",@progbits
	.align	128
        .global         _Z15sgdBiasesKernelPfS_if
        .type           _Z15sgdBiasesKernelPfS_if,@function
        .size           _Z15sgdBiasesKernelPfS_if,(.L_x_2 - _Z15sgdBiasesKernelPfS_if)
        .other          _Z15sgdBiasesKernelPfS_if,@"STO_CUDA_ENTRY STV_DEFAULT"
_Z15sgdBiasesKernelPfS_if:
.text._Z15sgdBiasesKernelPfS_if:
[----:B------:R-:W-:Y:S01]  /*0000*/  LDC R1, c[0x0][0x37c] ;  /* 0x0000df00ff017b82 */ /* 0x000fe20000000800 */
[----:B------:R-:W0:Y:S07]  /*0010*/  S2R R0, SR_TID.X ;  /* 0x0000000000007919 */ /* 0x000e2e0000002100 */
[----:B------:R-:W0:Y:S01]  /*0020*/  S2UR UR4, SR_CTAID.X ;  /* 0x00000000000479c3 */ /* 0x000e220000002500 */
[----:B------:R-:W1:Y:S07]  /*0030*/  LDCU UR5, c[0x0][0x390] ;  /* 0x00007200ff0577ac */ /* 0x000e6e0008000800 */
[----:B------:R-:W0:Y:S02]  /*0040*/  LDC R7, c[0x0][0x360] ;  /* 0x0000d800ff077b82 */ /* 0x000e240000000800 */
[----:B0-----:R-:W-:-:S05]  /*0050*/  IMAD R7, R7, UR4, R0 ;  /* 0x0000000407077c24 */ /* 0x001fca000f8e0200 */
[----:B-1----:R-:W-:-:S13]  /*0060*/  ISETP.GE.AND P0, PT, R7, UR5, PT ;  /* 0x0000000507007c0c */ /* 0x002fda000bf06270 */
[----:B------:R-:W-:Y:S05]  /*0070*/  @P0 EXIT ;  /* 0x000000000000094d */ /* 0x000fea0003800000 */
[----:B------:R-:W0:Y:S01]  /*0080*/  LDC.64 R2, c[0x0][0x388] ;  /* 0x0000e200ff027b82 */ /* 0x000e220000000a00 */
[----:B------:R-:W1:Y:S01]  /*0090*/  LDCU.64 UR4, c[0x0][0x358] ;  /* 0x00006b00ff0477ac */ /* 0x000e620008000a00 */
[----:B------:R-:W2:Y:S06]  /*00a0*/  LDCU UR6, c[0x0][0x394] ;  /* 0x00007280ff0677ac */ /* 0x000eac0008000800 */
[----:B------:R-:W3:Y:S01]  /*00b0*/  LDC.64 R4, c[0x0][0x380] ;  /* 0x0000e000ff047b82 */ /* 0x000ee20000000a00 */
[----:B0-----:R-:W-:-:S06]  /*00c0*/  IMAD.WIDE R2, R7, 0x4, R2 ;  /* 0x0000000407027825 */ /* 0x001fcc00078e0202 */
[----:B-1----:R-:W2:Y:S01]  /*00d0*/  LDG.E R2, desc[UR4][R2.64] ;  /* 0x0000000402027981 */ /* 0x002ea2000c1e1900 */
[----:B---3--:R-:W-:-:S05]  /*00e0*/  IMAD.WIDE R4, R7, 0x4, R4 ;  /* 0x0000000407047825 */ /* 0x008fca00078e0204 */
[----:B------:R-:W2:Y:S02]  /*00f0*/  LDG.E R7, desc[UR4][R4.64] ;  /* 0x0000000404077981 */ /* 0x000ea4000c1e1900 */
[----:B--2---:R-:W-:-:S05]  /*0100*/  FFMA R7, -R2, UR6, R7 ;  /* 0x0000000602077c23 */ /* 0x004fca0008000107 */
[----:B------:R-:W-:Y:S01]  /*0110*/  STG.E desc[UR4][R4.64], R7 ;  /* 0x0000000704007986 */ /* 0x000fe2000c101904 */
[----:B------:R-:W-:Y:S05]  /*0120*/  EXIT ;  /* 0x000000000000794d */ /* 0x000fea0003800000 */
.L_x_0:
[----:B------:R-:W-:-:S00]  /*0130*/  BRA `(.L_x_0) ;  /* 0xfffffffc00fc7947 */ /* 0x000fc0000383ffff */
[----:B------:R-:W-:-:S00]  /*0140*/  NOP ;  /* 0x0000000000007918 */ /* 0x000fc00000000000 */
        /* <DEDUP_REMOVED lines=11> */
.L_x_2:


//--------------------- .text._Z16sgdWeightsKernelPfS_if --------------------------
	.section	.text._Z16sgdWeightsKernelPfS_if,"ax",@progbits
	.align	128
        .global         _Z16sgdWeightsKernelPfS_if
        .type           _Z16sgdWeightsKernelPfS_if,@function
        .size           _Z16sgdWeightsKernelPfS_if,(.L_x_3 - _Z16sgdWeightsKernelPfS_if)
        .other          _Z16sgdWeightsKernelPfS_if,@"STO_CUDA_ENTRY STV_DEFAULT"
_Z16sgdWeightsKernelPfS_if:
.text._Z16sgdWeightsKernelPfS_if:
        /* <DEDUP_REMOVED lines=19> */
.L_x_1:
        /* <DEDUP_REMOVED lines=13> */
.L_x_3:


//--------------------- .nv.shared.reserved.0     --------------------------
	.section	.nv.shared.reserved.0,"aw",@nobits
	.weak		__nv_reservedSMEM_offset_0_alias
	.size		__nv_reservedSMEM_offset_0_alias, 0, 64
	.other		__nv_reservedSMEM_offset_0_alias,@"STO_CUDA_RESERVED_SHARED STV_DEFAULT"
__nv_reservedSMEM_offset_0_alias:
	.zero		0
	.zero		64


//--------------------- .nv.constant0._Z15sgdBiasesKernelPfS_if --------------------------
	.section	.nv.constant0._Z15sgdBiasesKernelPfS_if,"a",@progbits
	.sectionflags	@""
	.align	4
.nv.constant0._Z15sgdBiasesKernelPfS_if:
	.zero		920


//--------------------- .nv.constant0._Z16sgdWeightsKernelPfS_if --------------------------
	.section	.nv.constant0._Z16sgdWeightsKernelPfS_if,"a",@progbits
	.sectionflags	@""
	.align	4
.nv.constant0._Z16sgdWeightsKernelPfS_if:
	.zero		920


//--------------------- SYMBOLS --------------------------

	.type		.nv.reservedSmem.offset0,@object
	.size		.nv.reservedSmem.offset0,0x4
